//
// Generated by NVIDIA NVVM Compiler
//
// Compiler Build ID: CL-36424714
// Cuda compilation tools, release 13.0, V13.0.88
// Based on NVVM 20.0.0
//

.version 9.0
.target sm_100
.address_size 64

	// .globl	_Z15barriers_samplePi
// _ZZ15barriers_samplePiE5array has been demoted

.visible .entry _Z15barriers_samplePi(
	.param .u64 .ptr .align 1 _Z15barriers_samplePi_param_0
)
{
	.reg .pred 	%p<2>;
	.reg .b32 	%r<6>;
	// demoted variable
	.shared .align 4 .b8 _ZZ15barriers_samplePiE5array[8];
	mov.u32 	%r1, %tid.x;
	shl.b32 	%r2, %r1, 2;
	mov.u32 	%r3, _ZZ15barriers_samplePiE5array;
	add.s32 	%r4, %r3, %r2;
	st.shared.u32 	[%r4], %r1;
	bar.sync 	0;
	setp.ne.s32 	%p1, %r1, 0;
	@%p1 bra 	$L__BB0_2;
	ld.shared.u32 	%r5, [_ZZ15barriers_samplePiE5array+4];
	bar.sync 	0;
	st.shared.u32 	[_ZZ15barriers_samplePiE5array], %r5;
	bar.sync 	0;
$L__BB0_2:
	ret;

}


// ===== COMPILED SASS (sm_100) =====

	.target	sm_100

	.elftype	@"ET_EXEC"


//--------------------- .note.nv.tkinfo           --------------------------
	.section	.note.nv.tkinfo,"",@"SHT_NOTE"
	.sectionflags	@"SHF_NOTE_NV_TKINFO"
	.tkinfo
        /*0018*/ 	.word	0x00000002
        /*0030*/ 	.string	""
        /*0030*/ 	.string	"ptxas"
        /*0030*/ 	.string	"Cuda compilation tools, release 13.0, V13.0.88"
        /*0030*/ 	.string	"Build cuda_13.0.r13.0/compiler.36424714_0"
        /*0030*/ 	.string	"-arch sm_100 -m 64 "



//--------------------- .note.nv.cuinfo           --------------------------
	.section	.note.nv.cuinfo,"",@"SHT_NOTE"
	.sectionflags	@"SHF_NOTE_NV_CUINFO"
        /*0018*/ 	.short	0x0002
        /*001a*/ 	.short	0x0064
        /*001c*/ 	.short	0x0082
	.zero		2


//--------------------- .nv.info                  --------------------------
	.section	.nv.info,"",@"SHT_CUDA_INFO"
	.align	4


	//----- nvinfo : EIATTR_REGCOUNT
	.align		4
        /*0000*/ 	.byte	0x04, 0x2f
        /*0002*/ 	.short	(.L_1 - .L_0)
	.align		4
.L_0:
        /*0004*/ 	.word	index@(_Z15barriers_samplePi)
        /*0008*/ 	.word	0x00000006


	//----- nvinfo : EIATTR_FRAME_SIZE
	.align		4
.L_1:
        /*000c*/ 	.byte	0x04, 0x11
        /*000e*/ 	.short	(.L_3 - .L_2)
	.align		4
.L_2:
        /*0010*/ 	.word	index@(_Z15barriers_samplePi)
        /*0014*/ 	.word	0x00000000


	//----- nvinfo : EIATTR_MIN_STACK_SIZE
	.align		4
.L_3:
        /*0018*/ 	.byte	0x04, 0x12
        /*001a*/ 	.short	(.L_5 - .L_4)
	.align		4
.L_4:
        /*001c*/ 	.word	index@(_Z15barriers_samplePi)
        /*0020*/ 	.word	0x00000000
.L_5:


//--------------------- .nv.compat                --------------------------
	.section	.nv.compat,"",@"SHT_CUDA_COMPAT_INFO"
	.align	4
        /*0000*/ 	.byte	0x02, 0x09, 0x00, 0x00, 0x02, 0x02, 0x01, 0x00, 0x02, 0x05, 0x05, 0x00, 0x03, 0x07, 0x01, 0x01
        /*0010*/ 	.byte	0x02, 0x03, 0x00, 0x00, 0x02, 0x06, 0x01, 0x00, 0x04, 0x0b, 0x08, 0x00, 0x09, 0x00, 0x00, 0x00
        /*0020*/ 	.byte	0x00, 0x00, 0x00, 0x00


//--------------------- .nv.info._Z15barriers_samplePi --------------------------
	.section	.nv.info._Z15barriers_samplePi,"",@"SHT_CUDA_INFO"
	.sectionflags	@""
	.align	4


	//----- nvinfo : EIATTR_CUDA_API_VERSION
	.align		4
        /*0000*/ 	.byte	0x04, 0x37
        /*0002*/ 	.short	(.L_7 - .L_6)
.L_6:
        /*0004*/ 	.word	0x00000082


	//----- nvinfo : EIATTR_KPARAM_INFO
	.align		4
.L_7:
        /*0008*/ 	.byte	0x04, 0x17
        /*000a*/ 	.short	(.L_9 - .L_8)
.L_8:
        /*000c*/ 	.word	0x00000000
        /*0010*/ 	.short	0x0000
        /*0012*/ 	.short	0x0000
        /*0014*/ 	.byte	0x00, 0xf5, 0x21, 0x00


	//----- nvinfo : EIATTR_SPARSE_MMA_MASK
	.align		4
.L_9:
        /*0018*/ 	.byte	0x03, 0x50
        /*001a*/ 	.short	0x0000


	//----- nvinfo : EIATTR_MAXREG_COUNT
	.align		4
        /*001c*/ 	.byte	0x03, 0x1b
        /*001e*/ 	.short	0x00ff


	//----- nvinfo : EIATTR_NUM_BARRIERS
	.align		4
        /*0020*/ 	.byte	0x02, 0x4c
        /*0022*/ 	.byte	0x01
	.zero		1


	//----- nvinfo : EIATTR_MERCURY_ISA_VERSION
	.align		4
        /*0024*/ 	.byte	0x03, 0x5f
        /*0026*/ 	.short	0x0101


	//----- nvinfo : EIATTR_VRC_CTA_INIT_COUNT
	.align		4
        /*0028*/ 	.byte	0x02, 0x4a
	.zero		1
	.zero		1


	//----- nvinfo : EIATTR_EXIT_INSTR_OFFSETS
	.align		4
        /*002c*/ 	.byte	0x04, 0x1c
        /*002e*/ 	.short	(.L_11 - .L_10)


	//   ....[0]....
.L_10:
        /*0030*/ 	.word	0x00000090


	//   ....[1]....
        /*0034*/ 	.word	0x000000e0


	//----- nvinfo : EIATTR_CBANK_PARAM_SIZE
	.align		4
.L_11:
        /*0038*/ 	.byte	0x03, 0x19
        /*003a*/ 	.short	0x0008


	//----- nvinfo : EIATTR_PARAM_CBANK
	.align		4
        /*003c*/ 	.byte	0x04, 0x0a
        /*003e*/ 	.short	(.L_13 - .L_12)
	.align		4
.L_12:
        /*0040*/ 	.word	index@(.nv.constant0._Z15barriers_samplePi)
        /*0044*/ 	.short	0x0380
        /*0046*/ 	.short	0x0008


	//----- nvinfo : EIATTR_SW_WAR
	.align		4
.L_13:
        /*0048*/ 	.byte	0x04, 0x36
        /*004a*/ 	.short	(.L_15 - .L_14)
.L_14:
        /*004c*/ 	.word	0x00000008
.L_15:


//--------------------- .nv.callgraph             --------------------------
	.section	.nv.callgraph,"",@"SHT_CUDA_CALLGRAPH"
	.align	4
	.sectionentsize	8
	.align		4
        /*0000*/ 	.word	0x00000000
	.align		4
        /*0004*/ 	.word	0xffffffff
	.align		4
        /*0008*/ 	.word	0x00000000
	.align		4
        /*000c*/ 	.word	0xfffffffe
	.align		4
        /*0010*/ 	.word	0x00000000
	.align		4
        /*0014*/ 	.word	0xfffffffd
	.align		4
        /*0018*/ 	.word	0x00000000
	.align		4
        /*001c*/ 	.word	0xfffffffc


//--------------------- .text._Z15barriers_samplePi --------------------------
	.section	.text._Z15barriers_samplePi,"ax",@progbits
	.align	128
        .global         _Z15barriers_samplePi
        .type           _Z15barriers_samplePi,@function
        .size           _Z15barriers_samplePi,(.L_x_1 - _Z15barriers_samplePi)
        .other          _Z15barriers_samplePi,@"STO_CUDA_ENTRY STV_DEFAULT"
_Z15barriers_samplePi:
.text._Z15barriers_samplePi:
[----:B------:R-:W-:Y:S01]  /*0000*/  LDC R1, c[0x0][0x37c] ;  /* 0x0000df00ff017b82 */ /* 0x000fe20000000800 */
[----:B------:R-:W0:Y:S07]  /*0010*/  S2R R3, SR_TID.X ;  /* 0x0000000000037919 */ /* 0x000e2e0000002100 */
[----:B------:R-:W1:Y:S01]  /*0020*/  S2UR UR5, SR_CgaCtaId ;  /* 0x00000000000579c3 */ /* 0x000e620000008800 */
[----:B------:R-:W-:Y:S02]  /*0030*/  UMOV UR4, 0x400 ;  /* 0x0000040000047882 */ /* 0x000fe40000000000 */
[----:B-1----:R-:W-:-:S06]  /*0040*/  ULEA UR4, UR5, UR4, 0x18 ;  /* 0x0000000405047291 */ /* 0x002fcc000f8ec0ff */
[C---:B0-----:R-:W-:Y:S02]  /*0050*/  LEA R0, R3.reuse, UR4, 0x2 ;  /* 0x0000000403007c11 */ /* 0x041fe4000f8e10ff */
[----:B------:R-:W-:-:S03]  /*0060*/  ISETP.NE.AND P0, PT, R3, RZ, PT ;  /* 0x000000ff0300720c */ /* 0x000fc60003f05270 */
[----:B------:R0:W-:Y:S01]  /*0070*/  STS [R0], R3 ;  /* 0x0000000300007388 */ /* 0x0001e20000000800 */
[----:B------:R-:W-:Y:S09]  /*0080*/  BAR.SYNC.DEFER_BLOCKING 0x0 ;  /* 0x0000000000007b1d */ /* 0x000ff20000010000 */
[----:B0-----:R-:W-:Y:S05]  /*0090*/  @P0 EXIT ;  /* 0x000000000000094d */ /* 0x001fea0003800000 */
[----:B------:R-:W0:Y:S01]  /*00a0*/  LDS R0, [UR4+0x4] ;  /* 0x00000404ff007984 */ /* 0x000e220008000800 */
[----:B------:R-:W-:Y:S06]  /*00b0*/  BAR.SYNC.DEFER_BLOCKING 0x0 ;  /* 0x0000000000007b1d */ /* 0x000fec0000010000 */
[----:B0-----:R-:W-:Y:S02]  /*00c0*/  STS [UR4], R0 ;  /* 0x00000000ff007988 */ /* 0x001fe40008000804 */
[----:B------:R-:W-:Y:S06]  /*00d0*/  BAR.SYNC.DEFER_BLOCKING 0x0 ;  /* 0x0000000000007b1d */ /* 0x000fec0000010000 */
[----:B------:R-:W-:Y:S05]  /*00e0*/  EXIT ;  /* 0x000000000000794d */ /* 0x000fea0003800000 */
.L_x_0:
[----:B------:R-:W-:-:S00]  /*00f0*/  BRA `(.L_x_0) ;  /* 0xfffffffc00fc7947 */ /* 0x000fc0000383ffff */
[----:B------:R-:W-:-:S00]  /*0100*/  NOP ;  /* 0x0000000000007918 */ /* 0x000fc00000000000 */
[----:B------:R-:W-:-:S00]  /*0110*/  NOP ;  /* 0x0000000000007918 */ /* 0x000fc00000000000 */
[----:B------:R-:W-:-:S00]  /*0120*/  NOP ;  /* 0x0000000000007918 */ /* 0x000fc00000000000 */
[----:B------:R-:W-:-:S00]  /*0130*/  NOP ;  /* 0x0000000000007918 */ /* 0x000fc00000000000 */
[----:B------:R-:W-:-:S00]  /*0140*/  NOP ;  /* 0x0000000000007918 */ /* 0x000fc00000000000 */
[----:B------:R-:W-:-:S00]  /*0150*/  NOP ;  /* 0x0000000000007918 */ /* 0x000fc00000000000 */
[----:B------:R-:W-:-:S00]  /*0160*/  NOP ;  /* 0x0000000000007918 */ /* 0x000fc00000000000 */
[----:B------:R-:W-:-:S00]  /*0170*/  NOP ;  /* 0x0000000000007918 */ /* 0x000fc00000000000 */
.L_x_1:


//--------------------- .nv.shared._Z15barriers_samplePi --------------------------
	.section	.nv.shared._Z15barriers_samplePi,"aw",@nobits
	.sectionflags	@""
	.align	4
.nv.shared._Z15barriers_samplePi:
	.zero		1032


//--------------------- .nv.shared.reserved.0     --------------------------
	.section	.nv.shared.reserved.0,"aw",@nobits
	.weak		__nv_reservedSMEM_offset_0_alias
	.size		__nv_reservedSMEM_offset_0_alias, 0, 64
	.other		__nv_reservedSMEM_offset_0_alias,@"STO_CUDA_RESERVED_SHARED STV_DEFAULT"
__nv_reservedSMEM_offset_0_alias:
	.zero		0
	.zero		64


//--------------------- .nv.constant0._Z15barriers_samplePi --------------------------
	.section	.nv.constant0._Z15barriers_samplePi,"a",@progbits
	.sectionflags	@""
	.align	4
.nv.constant0._Z15barriers_samplePi:
	.zero		904


//--------------------- SYMBOLS --------------------------

	.type		.nv.reservedSmem.offset0,@object
	.size		.nv.reservedSmem.offset0,0x4
	.type		.nv.reservedSmem.cap,@object
	.size		.nv.reservedSmem.cap,0x4
